//
// Generated by NVIDIA NVVM Compiler
//
// Compiler Build ID: CL-36424714
// Cuda compilation tools, release 13.0, V13.0.88
// Based on NVVM 20.0.0
//

.version 9.0
.target sm_100
.address_size 64

	// .globl	_Z14count_newlinesPclPi

.visible .entry _Z14count_newlinesPclPi(
	.param .u64 .ptr .align 1 _Z14count_newlinesPclPi_param_0,
	.param .u64 _Z14count_newlinesPclPi_param_1,
	.param .u64 .ptr .align 1 _Z14count_newlinesPclPi_param_2
)
{
	.reg .pred 	%p<42>;
	.reg .b16 	%rs<30>;
	.reg .b32 	%r<93>;
	.reg .b64 	%rd<54>;

	ld.param.u64 	%rd31, [_Z14count_newlinesPclPi_param_0];
	ld.param.u64 	%rd29, [_Z14count_newlinesPclPi_param_1];
	ld.param.u64 	%rd30, [_Z14count_newlinesPclPi_param_2];
	cvta.to.global.u64 	%rd1, %rd31;
	mov.u32 	%r15, %ctaid.x;
	mov.u32 	%r16, %ntid.x;
	mul.lo.s32 	%r1, %r15, %r16;
	mov.u32 	%r17, %nctaid.x;
	mul.lo.s32 	%r18, %r16, %r17;
	cvt.s64.s32 	%rd2, %r18;
	add.s64 	%rd32, %rd2, %rd29;
	add.s64 	%rd3, %rd32, -1;
	or.b64  	%rd33, %rd3, %rd2;
	and.b64  	%rd34, %rd33, -4294967296;
	setp.ne.s64 	%p1, %rd34, 0;
	@%p1 bra 	$L__BB0_2;
	cvt.u32.u64 	%r19, %rd2;
	cvt.u32.u64 	%r20, %rd3;
	div.u32 	%r21, %r20, %r19;
	cvt.u64.u32 	%rd46, %r21;
	bra.uni 	$L__BB0_3;
$L__BB0_2:
	div.s64 	%rd46, %rd3, %rd2;
$L__BB0_3:
	mov.u32 	%r23, %tid.x;
	add.s32 	%r24, %r1, %r23;
	cvt.s64.s32 	%rd7, %r24;
	mul.lo.s64 	%rd49, %rd46, %rd7;
	setp.lt.s64 	%p2, %rd46, 1;
	setp.ge.s64 	%p3, %rd49, %rd29;
	mov.b32 	%r92, 0;
	or.pred  	%p4, %p2, %p3;
	@%p4 bra 	$L__BB0_16;
	add.s64 	%rd35, %rd49, %rd46;
	min.s64 	%rd36, %rd35, %rd29;
	add.s64 	%rd37, %rd49, 1;
	max.s64 	%rd38, %rd36, %rd37;
	sub.s64 	%rd9, %rd38, %rd49;
	and.b64  	%rd10, %rd9, 15;
	sub.s64 	%rd39, %rd49, %rd38;
	setp.gt.u64 	%p5, %rd39, -16;
	mov.b32 	%r92, 0;
	@%p5 bra 	$L__BB0_7;
	and.b64  	%rd47, %rd9, -16;
	mov.b32 	%r92, 0;
$L__BB0_6:
	.pragma "nounroll";
	add.s64 	%rd40, %rd1, %rd49;
	ld.global.u8 	%rs1, [%rd40];
	setp.eq.s16 	%p6, %rs1, 10;
	selp.u32 	%r28, 1, 0, %p6;
	add.s32 	%r29, %r92, %r28;
	ld.global.u8 	%rs2, [%rd40+1];
	setp.eq.s16 	%p7, %rs2, 10;
	selp.u32 	%r30, 1, 0, %p7;
	add.s32 	%r31, %r29, %r30;
	ld.global.u8 	%rs3, [%rd40+2];
	setp.eq.s16 	%p8, %rs3, 10;
	selp.u32 	%r32, 1, 0, %p8;
	add.s32 	%r33, %r31, %r32;
	ld.global.u8 	%rs4, [%rd40+3];
	setp.eq.s16 	%p9, %rs4, 10;
	selp.u32 	%r34, 1, 0, %p9;
	add.s32 	%r35, %r33, %r34;
	ld.global.u8 	%rs5, [%rd40+4];
	setp.eq.s16 	%p10, %rs5, 10;
	selp.u32 	%r36, 1, 0, %p10;
	add.s32 	%r37, %r35, %r36;
	ld.global.u8 	%rs6, [%rd40+5];
	setp.eq.s16 	%p11, %rs6, 10;
	selp.u32 	%r38, 1, 0, %p11;
	add.s32 	%r39, %r37, %r38;
	ld.global.u8 	%rs7, [%rd40+6];
	setp.eq.s16 	%p12, %rs7, 10;
	selp.u32 	%r40, 1, 0, %p12;
	add.s32 	%r41, %r39, %r40;
	ld.global.u8 	%rs8, [%rd40+7];
	setp.eq.s16 	%p13, %rs8, 10;
	selp.u32 	%r42, 1, 0, %p13;
	add.s32 	%r43, %r41, %r42;
	ld.global.u8 	%rs9, [%rd40+8];
	setp.eq.s16 	%p14, %rs9, 10;
	selp.u32 	%r44, 1, 0, %p14;
	add.s32 	%r45, %r43, %r44;
	ld.global.u8 	%rs10, [%rd40+9];
	setp.eq.s16 	%p15, %rs10, 10;
	selp.u32 	%r46, 1, 0, %p15;
	add.s32 	%r47, %r45, %r46;
	ld.global.u8 	%rs11, [%rd40+10];
	setp.eq.s16 	%p16, %rs11, 10;
	selp.u32 	%r48, 1, 0, %p16;
	add.s32 	%r49, %r47, %r48;
	ld.global.u8 	%rs12, [%rd40+11];
	setp.eq.s16 	%p17, %rs12, 10;
	selp.u32 	%r50, 1, 0, %p17;
	add.s32 	%r51, %r49, %r50;
	ld.global.u8 	%rs13, [%rd40+12];
	setp.eq.s16 	%p18, %rs13, 10;
	selp.u32 	%r52, 1, 0, %p18;
	add.s32 	%r53, %r51, %r52;
	ld.global.u8 	%rs14, [%rd40+13];
	setp.eq.s16 	%p19, %rs14, 10;
	selp.u32 	%r54, 1, 0, %p19;
	add.s32 	%r55, %r53, %r54;
	ld.global.u8 	%rs15, [%rd40+14];
	setp.eq.s16 	%p20, %rs15, 10;
	selp.u32 	%r56, 1, 0, %p20;
	add.s32 	%r57, %r55, %r56;
	ld.global.u8 	%rs16, [%rd40+15];
	setp.eq.s16 	%p21, %rs16, 10;
	selp.u32 	%r58, 1, 0, %p21;
	add.s32 	%r92, %r57, %r58;
	add.s64 	%rd49, %rd49, 16;
	add.s64 	%rd47, %rd47, -16;
	setp.ne.s64 	%p22, %rd47, 0;
	@%p22 bra 	$L__BB0_6;
$L__BB0_7:
	setp.eq.s64 	%p23, %rd10, 0;
	@%p23 bra 	$L__BB0_16;
	and.b64  	%rd17, %rd9, 7;
	setp.lt.u64 	%p24, %rd10, 8;
	@%p24 bra 	$L__BB0_10;
	add.s64 	%rd41, %rd1, %rd49;
	ld.global.u8 	%rs17, [%rd41];
	setp.eq.s16 	%p25, %rs17, 10;
	selp.u32 	%r60, 1, 0, %p25;
	add.s32 	%r61, %r92, %r60;
	ld.global.u8 	%rs18, [%rd41+1];
	setp.eq.s16 	%p26, %rs18, 10;
	selp.u32 	%r62, 1, 0, %p26;
	add.s32 	%r63, %r61, %r62;
	ld.global.u8 	%rs19, [%rd41+2];
	setp.eq.s16 	%p27, %rs19, 10;
	selp.u32 	%r64, 1, 0, %p27;
	add.s32 	%r65, %r63, %r64;
	ld.global.u8 	%rs20, [%rd41+3];
	setp.eq.s16 	%p28, %rs20, 10;
	selp.u32 	%r66, 1, 0, %p28;
	add.s32 	%r67, %r65, %r66;
	ld.global.u8 	%rs21, [%rd41+4];
	setp.eq.s16 	%p29, %rs21, 10;
	selp.u32 	%r68, 1, 0, %p29;
	add.s32 	%r69, %r67, %r68;
	ld.global.u8 	%rs22, [%rd41+5];
	setp.eq.s16 	%p30, %rs22, 10;
	selp.u32 	%r70, 1, 0, %p30;
	add.s32 	%r71, %r69, %r70;
	ld.global.u8 	%rs23, [%rd41+6];
	setp.eq.s16 	%p31, %rs23, 10;
	selp.u32 	%r72, 1, 0, %p31;
	add.s32 	%r73, %r71, %r72;
	ld.global.u8 	%rs24, [%rd41+7];
	setp.eq.s16 	%p32, %rs24, 10;
	selp.u32 	%r74, 1, 0, %p32;
	add.s32 	%r92, %r73, %r74;
	add.s64 	%rd49, %rd49, 8;
$L__BB0_10:
	setp.eq.s64 	%p33, %rd17, 0;
	@%p33 bra 	$L__BB0_16;
	and.b64  	%rd20, %rd9, 3;
	setp.lt.u64 	%p34, %rd17, 4;
	@%p34 bra 	$L__BB0_13;
	add.s64 	%rd42, %rd1, %rd49;
	ld.global.u8 	%rs25, [%rd42];
	setp.eq.s16 	%p35, %rs25, 10;
	selp.u32 	%r76, 1, 0, %p35;
	add.s32 	%r77, %r92, %r76;
	ld.global.u8 	%rs26, [%rd42+1];
	setp.eq.s16 	%p36, %rs26, 10;
	selp.u32 	%r78, 1, 0, %p36;
	add.s32 	%r79, %r77, %r78;
	ld.global.u8 	%rs27, [%rd42+2];
	setp.eq.s16 	%p37, %rs27, 10;
	selp.u32 	%r80, 1, 0, %p37;
	add.s32 	%r81, %r79, %r80;
	ld.global.u8 	%rs28, [%rd42+3];
	setp.eq.s16 	%p38, %rs28, 10;
	selp.u32 	%r82, 1, 0, %p38;
	add.s32 	%r92, %r81, %r82;
	add.s64 	%rd49, %rd49, 4;
$L__BB0_13:
	setp.eq.s64 	%p39, %rd20, 0;
	@%p39 bra 	$L__BB0_16;
	add.s64 	%rd53, %rd1, %rd49;
	neg.s64 	%rd52, %rd20;
$L__BB0_15:
	.pragma "nounroll";
	ld.global.u8 	%rs29, [%rd53];
	setp.eq.s16 	%p40, %rs29, 10;
	selp.u32 	%r83, 1, 0, %p40;
	add.s32 	%r92, %r92, %r83;
	add.s64 	%rd53, %rd53, 1;
	add.s64 	%rd52, %rd52, 1;
	setp.ne.s64 	%p41, %rd52, 0;
	@%p41 bra 	$L__BB0_15;
$L__BB0_16:
	cvta.to.global.u64 	%rd43, %rd30;
	shl.b64 	%rd44, %rd7, 2;
	add.s64 	%rd45, %rd43, %rd44;
	st.global.u32 	[%rd45], %r92;
	ret;

}


// ===== COMPILED SASS (sm_100) =====

	.target	sm_100

	.elftype	@"ET_EXEC"


//--------------------- .note.nv.tkinfo           --------------------------
	.section	.note.nv.tkinfo,"",@"SHT_NOTE"
	.sectionflags	@"SHF_NOTE_NV_TKINFO"
	.tkinfo
        /*0018*/ 	.word	0x00000002
        /*0030*/ 	.string	""
        /*0030*/ 	.string	"ptxas"
        /*0030*/ 	.string	"Cuda compilation tools, release 13.0, V13.0.88"
        /*0030*/ 	.string	"Build cuda_13.0.r13.0/compiler.36424714_0"
        /*0030*/ 	.string	"-arch sm_100 -m 64 "



//--------------------- .note.nv.cuinfo           --------------------------
	.section	.note.nv.cuinfo,"",@"SHT_NOTE"
	.sectionflags	@"SHF_NOTE_NV_CUINFO"
        /*0018*/ 	.short	0x0002
        /*001a*/ 	.short	0x0064
        /*001c*/ 	.short	0x0082
	.zero		2


//--------------------- .nv.info                  --------------------------
	.section	.nv.info,"",@"SHT_CUDA_INFO"
	.align	4


	//----- nvinfo : EIATTR_REGCOUNT
	.align		4
        /*0000*/ 	.byte	0x04, 0x2f
        /*0002*/ 	.short	(.L_1 - .L_0)
	.align		4
.L_0:
        /*0004*/ 	.word	index@(_Z14count_newlinesPclPi)
        /*0008*/ 	.word	0x0000001e


	//----- nvinfo : EIATTR_FRAME_SIZE
	.align		4
.L_1:
        /*000c*/ 	.byte	0x04, 0x11
        /*000e*/ 	.short	(.L_3 - .L_2)
	.align		4
.L_2:
        /*0010*/ 	.word	index@($__internal_0_$__cuda_sm20_div_s64)
        /*0014*/ 	.word	0x00000000


	//----- nvinfo : EIATTR_FRAME_SIZE
	.align		4
.L_3:
        /*0018*/ 	.byte	0x04, 0x11
        /*001a*/ 	.short	(.L_5 - .L_4)
	.align		4
.L_4:
        /*001c*/ 	.word	index@(_Z14count_newlinesPclPi)
        /*0020*/ 	.word	0x00000000


	//----- nvinfo : EIATTR_MIN_STACK_SIZE
	.align		4
.L_5:
        /*0024*/ 	.byte	0x04, 0x12
        /*0026*/ 	.short	(.L_7 - .L_6)
	.align		4
.L_6:
        /*0028*/ 	.word	index@(_Z14count_newlinesPclPi)
        /*002c*/ 	.word	0x00000000
.L_7:


//--------------------- .nv.compat                --------------------------
	.section	.nv.compat,"",@"SHT_CUDA_COMPAT_INFO"
	.align	4
        /*0000*/ 	.byte	0x02, 0x09, 0x00, 0x00, 0x02, 0x02, 0x01, 0x00, 0x02, 0x05, 0x05, 0x00, 0x03, 0x07, 0x01, 0x01
        /*0010*/ 	.byte	0x02, 0x03, 0x00, 0x00, 0x02, 0x06, 0x01, 0x00, 0x04, 0x0b, 0x08, 0x00, 0x09, 0x00, 0x00, 0x00
        /*0020*/ 	.byte	0x00, 0x00, 0x00, 0x00


//--------------------- .nv.info._Z14count_newlinesPclPi --------------------------
	.section	.nv.info._Z14count_newlinesPclPi,"",@"SHT_CUDA_INFO"
	.sectionflags	@""
	.align	4


	//----- nvinfo : EIATTR_CUDA_API_VERSION
	.align		4
        /*0000*/ 	.byte	0x04, 0x37
        /*0002*/ 	.short	(.L_9 - .L_8)
.L_8:
        /*0004*/ 	.word	0x00000082


	//----- nvinfo : EIATTR_KPARAM_INFO
	.align		4
.L_9:
        /*0008*/ 	.byte	0x04, 0x17
        /*000a*/ 	.short	(.L_11 - .L_10)
.L_10:
        /*000c*/ 	.word	0x00000000
        /*0010*/ 	.short	0x0002
        /*0012*/ 	.short	0x0010
        /*0014*/ 	.byte	0x00, 0xf5, 0x21, 0x00


	//----- nvinfo : EIATTR_KPARAM_INFO
	.align		4
.L_11:
        /*0018*/ 	.byte	0x04, 0x17
        /*001a*/ 	.short	(.L_13 - .L_12)
.L_12:
        /*001c*/ 	.word	0x00000000
        /*0020*/ 	.short	0x0001
        /*0022*/ 	.short	0x0008
        /*0024*/ 	.byte	0x00, 0xf0, 0x21, 0x00


	//----- nvinfo : EIATTR_KPARAM_INFO
	.align		4
.L_13:
        /*0028*/ 	.byte	0x04, 0x17
        /*002a*/ 	.short	(.L_15 - .L_14)
.L_14:
        /*002c*/ 	.word	0x00000000
        /*0030*/ 	.short	0x0000
        /*0032*/ 	.short	0x0000
        /*0034*/ 	.byte	0x00, 0xf5, 0x21, 0x00


	//----- nvinfo : EIATTR_SPARSE_MMA_MASK
	.align		4
.L_15:
        /*0038*/ 	.byte	0x03, 0x50
        /*003a*/ 	.short	0x0000


	//----- nvinfo : EIATTR_MAXREG_COUNT
	.align		4
        /*003c*/ 	.byte	0x03, 0x1b
        /*003e*/ 	.short	0x00ff


	//----- nvinfo : EIATTR_MERCURY_ISA_VERSION
	.align		4
        /*0040*/ 	.byte	0x03, 0x5f
        /*0042*/ 	.short	0x0101


	//----- nvinfo : EIATTR_VRC_CTA_INIT_COUNT
	.align		4
        /*0044*/ 	.byte	0x02, 0x4a
	.zero		1
	.zero		1


	//----- nvinfo : EIATTR_EXIT_INSTR_OFFSETS
	.align		4
        /*0048*/ 	.byte	0x04, 0x1c
        /*004a*/ 	.short	(.L_17 - .L_16)


	//   ....[0]....
.L_16:
        /*004c*/ 	.word	0x00000fc0


	//----- nvinfo : EIATTR_CRS_STACK_SIZE
	.align		4
.L_17:
        /*0050*/ 	.byte	0x04, 0x1e
        /*0052*/ 	.short	(.L_19 - .L_18)
.L_18:
        /*0054*/ 	.word	0x00000000


	//----- nvinfo : EIATTR_CBANK_PARAM_SIZE
	.align		4
.L_19:
        /*0058*/ 	.byte	0x03, 0x19
        /*005a*/ 	.short	0x0018


	//----- nvinfo : EIATTR_PARAM_CBANK
	.align		4
        /*005c*/ 	.byte	0x04, 0x0a
        /*005e*/ 	.short	(.L_21 - .L_20)
	.align		4
.L_20:
        /*0060*/ 	.word	index@(.nv.constant0._Z14count_newlinesPclPi)
        /*0064*/ 	.short	0x0380
        /*0066*/ 	.short	0x0018


	//----- nvinfo : EIATTR_SW_WAR
	.align		4
.L_21:
        /*0068*/ 	.byte	0x04, 0x36
        /*006a*/ 	.short	(.L_23 - .L_22)
.L_22:
        /*006c*/ 	.word	0x00000008
.L_23:


//--------------------- .nv.callgraph             --------------------------
	.section	.nv.callgraph,"",@"SHT_CUDA_CALLGRAPH"
	.align	4
	.sectionentsize	8
	.align		4
        /*0000*/ 	.word	0x00000000
	.align		4
        /*0004*/ 	.word	0xffffffff
	.align		4
        /*0008*/ 	.word	0x00000000
	.align		4
        /*000c*/ 	.word	0xfffffffe
	.align		4
        /*0010*/ 	.word	0x00000000
	.align		4
        /*0014*/ 	.word	0xfffffffd
	.align		4
        /*0018*/ 	.word	0x00000000
	.align		4
        /*001c*/ 	.word	0xfffffffc


//--------------------- .text._Z14count_newlinesPclPi --------------------------
	.section	.text._Z14count_newlinesPclPi,"ax",@progbits
	.align	128
        .global         _Z14count_newlinesPclPi
        .type           _Z14count_newlinesPclPi,@function
        .size           _Z14count_newlinesPclPi,(.L_x_13 - _Z14count_newlinesPclPi)
        .other          _Z14count_newlinesPclPi,@"STO_CUDA_ENTRY STV_DEFAULT"
_Z14count_newlinesPclPi:
.text._Z14count_newlinesPclPi:
[----:B------:R-:W-:Y:S01]  /*0000*/  LDC R1, c[0x0][0x37c] ;  /* 0x0000df00ff017b82 */ /* 0x000fe20000000800 */
[----:B------:R-:W0:Y:S07]  /*0010*/  LDCU UR5, c[0x0][0x360] ;  /* 0x00006c00ff0577ac */ /* 0x000e2e0008000800 */
[----:B------:R-:W0:Y:S08]  /*0020*/  LDC R5, c[0x0][0x370] ;  /* 0x0000dc00ff057b82 */ /* 0x000e300000000800 */
[----:B------:R-:W1:Y:S08]  /*0030*/  LDC.64 R6, c[0x0][0x388] ;  /* 0x0000e200ff067b82 */ /* 0x000e700000000a00 */
[----:B------:R-:W2:Y:S01]  /*0040*/  S2UR UR4, SR_CTAID.X ;  /* 0x00000000000479c3 */ /* 0x000ea20000002500 */
[----:B0-----:R-:W-:-:S05]  /*0050*/  IMAD R5, R5, UR5, RZ ;  /* 0x0000000505057c24 */ /* 0x001fca000f8e02ff */
[----:B-1----:R-:W-:Y:S02]  /*0060*/  IADD3 R0, P0, PT, R5, R6, RZ ;  /* 0x0000000605007210 */ /* 0x002fe40007f1e0ff */
[----:B------:R-:W-:Y:S02]  /*0070*/  SHF.R.S32.HI R6, RZ, 0x1f, R5 ;  /* 0x0000001fff067819 */ /* 0x000fe40000011405 */
[----:B------:R-:W-:-:S04]  /*0080*/  IADD3 R0, P1, PT, R0, -0x1, RZ ;  /* 0xffffffff00007810 */ /* 0x000fc80007f3e0ff */
[----:B------:R-:W-:Y:S01]  /*0090*/  IADD3.X R7, PT, PT, R6, -0x1, R7, P1, P0 ;  /* 0xffffffff06077810 */ /* 0x000fe20000fe0407 */
[----:B--2---:R-:W-:-:S03]  /*00a0*/  UIMAD UR4, UR4, UR5, URZ ;  /* 0x00000005040472a4 */ /* 0x004fc6000f8e02ff */
[----:B------:R-:W-:-:S04]  /*00b0*/  LOP3.LUT R2, R7, R6, RZ, 0xfc, !PT ;  /* 0x0000000607027212 */ /* 0x000fc800078efcff */
[----:B------:R-:W-:-:S13]  /*00c0*/  ISETP.NE.U32.AND P0, PT, R2, RZ, PT ;  /* 0x000000ff0200720c */ /* 0x000fda0003f05070 */
[----:B------:R-:W-:Y:S05]  /*00d0*/  @P0 BRA `(.L_x_0) ;  /* 0x0000000000500947 */ /* 0x000fea0003800000 */
[----:B------:R-:W0:Y:S01]  /*00e0*/  I2F.U32.RP R4, R5 ;  /* 0x0000000500047306 */ /* 0x000e220000209000 */
[----:B------:R-:W-:Y:S01]  /*00f0*/  IMAD.MOV R7, RZ, RZ, -R5 ;  /* 0x000000ffff077224 */ /* 0x000fe200078e0a05 */
[----:B------:R-:W-:-:S06]  /*0100*/  ISETP.NE.U32.AND P2, PT, R5, RZ, PT ;  /* 0x000000ff0500720c */ /* 0x000fcc0003f45070 */
[----:B0-----:R-:W0:Y:S02]  /*0110*/  MUFU.RCP R4, R4 ;  /* 0x0000000400047308 */ /* 0x001e240000001000 */
[----:B0-----:R-:W-:-:S06]  /*0120*/  VIADD R2, R4, 0xffffffe ;  /* 0x0ffffffe04027836 */ /* 0x001fcc0000000000 */
[----:B------:R0:W1:Y:S02]  /*0130*/  F2I.FTZ.U32.TRUNC.NTZ R3, R2 ;  /* 0x0000000200037305 */ /* 0x000064000021f000 */
[----:B0-----:R-:W-:Y:S02]  /*0140*/  IMAD.MOV.U32 R2, RZ, RZ, RZ ;  /* 0x000000ffff027224 */ /* 0x001fe400078e00ff */
[----:B-1----:R-:W-:-:S04]  /*0150*/  IMAD R7, R7, R3, RZ ;  /* 0x0000000307077224 */ /* 0x002fc800078e02ff */
[----:B------:R-:W-:-:S06]  /*0160*/  IMAD.HI.U32 R3, R3, R7, R2 ;  /* 0x0000000703037227 */ /* 0x000fcc00078e0002 */
[----:B------:R-:W-:-:S04]  /*0170*/  IMAD.HI.U32 R2, R3, R0, RZ ;  /* 0x0000000003027227 */ /* 0x000fc800078e00ff */
[----:B------:R-:W-:-:S04]  /*0180*/  IMAD.MOV R3, RZ, RZ, -R2 ;  /* 0x000000ffff037224 */ /* 0x000fc800078e0a02 */
[----:B------:R-:W-:Y:S02]  /*0190*/  IMAD R0, R5, R3, R0 ;  /* 0x0000000305007224 */ /* 0x000fe400078e0200 */
[----:B------:R-:W-:-:S03]  /*01a0*/  IMAD.MOV.U32 R3, RZ, RZ, RZ ;  /* 0x000000ffff037224 */ /* 0x000fc600078e00ff */
[----:B------:R-:W-:-:S13]  /*01b0*/  ISETP.GE.U32.AND P0, PT, R0, R5, PT ;  /* 0x000000050000720c */ /* 0x000fda0003f06070 */
[----:B------:R-:W-:Y:S02]  /*01c0*/  @P0 IMAD.IADD R0, R0, 0x1, -R5 ;  /* 0x0000000100000824 */ /* 0x000fe400078e0a05 */
[----:B------:R-:W-:-:S03]  /*01d0*/  @P0 VIADD R2, R2, 0x1 ;  /* 0x0000000102020836 */ /* 0x000fc60000000000 */
[----:B------:R-:W-:-:S13]  /*01e0*/  ISETP.GE.U32.AND P1, PT, R0, R5, PT ;  /* 0x000000050000720c */ /* 0x000fda0003f26070 */
[----:B------:R-:W-:Y:S01]  /*01f0*/  @P1 VIADD R2, R2, 0x1 ;  /* 0x0000000102021836 */ /* 0x000fe20000000000 */
[----:B------:R-:W-:Y:S01]  /*0200*/  @!P2 LOP3.LUT R2, RZ, R5, RZ, 0x33, !PT ;  /* 0x00000005ff02a212 */ /* 0x000fe200078e33ff */
[----:B------:R-:W-:Y:S06]  /*0210*/  BRA `(.L_x_1) ;  /* 0x0000000000087947 */ /* 0x000fec0003800000 */
.L_x_0:
[----:B------:R-:W-:-:S07]  /*0220*/  MOV R4, 0x240 ;  /* 0x0000024000047802 */ /* 0x000fce0000000f00 */
[----:B------:R-:W-:Y:S05]  /*0230*/  CALL.REL.NOINC `($__internal_0_$__cuda_sm20_div_s64) ;  /* 0x0000000c00647944 */ /* 0x000fea0003c00000 */
.L_x_1:
[----:B------:R-:W0:Y:S01]  /*0240*/  S2R R4, SR_TID.X ;  /* 0x0000000000047919 */ /* 0x000e220000002100 */
[----:B------:R-:W1:Y:S01]  /*0250*/  LDCU.64 UR10, c[0x0][0x388] ;  /* 0x00007100ff0a77ac */ /* 0x000e620008000a00 */
[----:B------:R-:W-:Y:S01]  /*0260*/  ISETP.LT.U32.AND P1, PT, R2, 0x1, PT ;  /* 0x000000010200780c */ /* 0x000fe20003f21070 */
[----:B------:R-:W-:Y:S01]  /*0270*/  BSSY.RECONVERGENT B0, `(.L_x_2) ;  /* 0x00000d0000007945 */ /* 0x000fe20003800200 */
[----:B------:R-:W2:Y:S01]  /*0280*/  LDCU.64 UR6, c[0x0][0x380] ;  /* 0x00007000ff0677ac */ /* 0x000ea20008000a00 */
[----:B0-----:R-:W-:Y:S01]  /*0290*/  VIADD R4, R4, UR4 ;  /* 0x0000000404047c36 */ /* 0x001fe20008000000 */
[----:B------:R-:W0:Y:S03]  /*02a0*/  LDCU.64 UR4, c[0x0][0x358] ;  /* 0x00006b00ff0477ac */ /* 0x000e260008000a00 */
[-C--:B------:R-:W-:Y:S01]  /*02b0*/  IMAD R0, R3, R4.reuse, RZ ;  /* 0x0000000403007224 */ /* 0x080fe200078e02ff */
[----:B------:R-:W-:Y:S01]  /*02c0*/  SHF.R.S32.HI R5, RZ, 0x1f, R4 ;  /* 0x0000001fff057819 */ /* 0x000fe20000011404 */
[----:B------:R-:W-:-:S04]  /*02d0*/  IMAD.WIDE.U32 R8, R2, R4, RZ ;  /* 0x0000000402087225 */ /* 0x000fc800078e00ff */
[----:B------:R-:W-:Y:S01]  /*02e0*/  IMAD R7, R5, R2, R0 ;  /* 0x0000000205077224 */ /* 0x000fe200078e0200 */
[----:B-1----:R-:W-:Y:S01]  /*02f0*/  ISETP.GE.U32.AND P0, PT, R8, UR10, PT ;  /* 0x0000000a08007c0c */ /* 0x002fe2000bf06070 */
[----:B------:R-:W-:Y:S02]  /*0300*/  IMAD.MOV.U32 R0, RZ, RZ, RZ ;  /* 0x000000ffff007224 */ /* 0x000fe400078e00ff */
[----:B------:R-:W-:-:S05]  /*0310*/  IMAD.IADD R6, R9, 0x1, R7 ;  /* 0x0000000109067824 */ /* 0x000fca00078e0207 */
[----:B------:R-:W-:-:S04]  /*0320*/  ISETP.GE.AND.EX P0, PT, R6, UR11, PT, P0 ;  /* 0x0000000b06007c0c */ /* 0x000fc8000bf06300 */
[----:B------:R-:W-:-:S13]  /*0330*/  ISETP.LT.OR.EX P0, PT, R3, RZ, P0, P1 ;  /* 0x000000ff0300720c */ /* 0x000fda0000701710 */
[----:B0-2---:R-:W-:Y:S05]  /*0340*/  @P0 BRA `(.L_x_3) ;  /* 0x0000000c00080947 */ /* 0x005fea0003800000 */
[----:B------:R-:W-:Y:S01]  /*0350*/  IADD3 R0, P0, PT, R2, R8, RZ ;  /* 0x0000000802007210 */ /* 0x000fe20007f1e0ff */
[----:B------:R-:W-:Y:S04]  /*0360*/  BSSY.RECONVERGENT B1, `(.L_x_4) ;  /* 0x0000062000017945 */ /* 0x000fe80003800200 */
[----:B------:R-:W-:Y:S01]  /*0370*/  IMAD.X R9, R3, 0x1, R6, P0 ;  /* 0x0000000103097824 */ /* 0x000fe200000e0606 */
[----:B------:R-:W-:Y:S02]  /*0380*/  ISETP.LT.U32.AND P0, PT, R0, UR10, PT ;  /* 0x0000000a00007c0c */ /* 0x000fe4000bf01070 */
[----:B------:R-:W-:Y:S02]  /*0390*/  IADD3 R3, P1, PT, R8, 0x1, RZ ;  /* 0x0000000108037810 */ /* 0x000fe40007f3e0ff */
[----:B------:R-:W-:-:S03]  /*03a0*/  ISETP.LT.AND.EX P0, PT, R9, UR11, PT, P0 ;  /* 0x0000000b09007c0c */ /* 0x000fc6000bf01300 */
[----:B------:R-:W-:Y:S01]  /*03b0*/  IMAD.X R2, RZ, RZ, R6, P1 ;  /* 0x000000ffff027224 */ /* 0x000fe200008e0606 */
[----:B------:R-:W-:Y:S02]  /*03c0*/  SEL R0, R0, UR10, P0 ;  /* 0x0000000a00007c07 */ /* 0x000fe40008000000 */
[----:B------:R-:W-:Y:S02]  /*03d0*/  SEL R9, R9, UR11, P0 ;  /* 0x0000000b09097c07 */ /* 0x000fe40008000000 */
[----:B------:R-:W-:-:S04]  /*03e0*/  ISETP.GT.U32.AND P0, PT, R0, R3, PT ;  /* 0x000000030000720c */ /* 0x000fc80003f04070 */
[----:B------:R-:W-:-:S04]  /*03f0*/  ISETP.GT.AND.EX P0, PT, R9, R2, PT, P0 ;  /* 0x000000020900720c */ /* 0x000fc80003f04300 */
[----:B------:R-:W-:-:S04]  /*0400*/  SEL R3, R0, R3, P0 ;  /* 0x0000000300037207 */ /* 0x000fc80000000000 */
[CC--:B------:R-:W-:Y:S02]  /*0410*/  IADD3 R7, P2, PT, R3.reuse, -R8.reuse, RZ ;  /* 0x8000000803077210 */ /* 0x0c0fe40007f5e0ff */
[----:B------:R-:W-:Y:S02]  /*0420*/  IADD3 R0, P3, PT, -R3, R8, RZ ;  /* 0x0000000803007210 */ /* 0x000fe40007f7e1ff */
[----:B------:R-:W-:Y:S02]  /*0430*/  SEL R3, R9, R2, P0 ;  /* 0x0000000209037207 */ /* 0x000fe40000000000 */
[----:B------:R-:W-:Y:S02]  /*0440*/  ISETP.GT.U32.AND P1, PT, R0, -0x10, PT ;  /* 0xfffffff00000780c */ /* 0x000fe40003f24070 */
[----:B------:R-:W-:Y:S01]  /*0450*/  LOP3.LUT R25, R7, 0xf, RZ, 0xc0, !PT ;  /* 0x0000000f07197812 */ /* 0x000fe200078ec0ff */
[----:B------:R-:W-:Y:S02]  /*0460*/  IMAD.X R0, R6, 0x1, ~R3, P3 ;  /* 0x0000000106007824 */ /* 0x000fe400018e0e03 */
[----:B------:R-:W-:Y:S01]  /*0470*/  IMAD.X R9, R3, 0x1, ~R6, P2 ;  /* 0x0000000103097824 */ /* 0x000fe200010e0e06 */
[----:B------:R-:W-:-:S02]  /*0480*/  ISETP.NE.U32.AND P0, PT, R25, RZ, PT ;  /* 0x000000ff1900720c */ /* 0x000fc40003f05070 */
[----:B------:R-:W-:Y:S01]  /*0490*/  ISETP.GT.U32.AND.EX P1, PT, R0, -0x1, PT, P1 ;  /* 0xffffffff0000780c */ /* 0x000fe20003f24110 */
[----:B------:R-:W-:Y:S01]  /*04a0*/  IMAD.MOV.U32 R0, RZ, RZ, RZ ;  /* 0x000000ffff007224 */ /* 0x000fe200078e00ff */
[----:B------:R-:W-:-:S11]  /*04b0*/  ISETP.NE.AND.EX P0, PT, RZ, RZ, PT, P0 ;  /* 0x000000ffff00720c */ /* 0x000fd60003f05300 */
[----:B------:R-:W-:Y:S05]  /*04c0*/  @P1 BRA `(.L_x_5) ;  /* 0x00000004002c1947 */ /* 0x000fea0003800000 */
[----:B------:R-:W-:Y:S01]  /*04d0*/  LOP3.LUT R26, R7, 0xfffffff0, RZ, 0xc0, !PT ;  /* 0xfffffff0071a7812 */ /* 0x000fe200078ec0ff */
[----:B------:R-:W-:-:S07]  /*04e0*/  IMAD.MOV.U32 R0, RZ, RZ, RZ ;  /* 0x000000ffff007224 */ /* 0x000fce00078e00ff */
.L_x_6:
[----:B------:R-:W-:-:S04]  /*04f0*/  IADD3 R2, P1, PT, R8, UR6, RZ ;  /* 0x0000000608027c10 */ /* 0x000fc8000ff3e0ff */
[----:B------:R-:W-:-:S05]  /*0500*/  IADD3.X R3, PT, PT, R6, UR7, RZ, P1, !PT ;  /* 0x0000000706037c10 */ /* 0x000fca0008ffe4ff */
[----:B------:R-:W2:Y:S04]  /*0510*/  LDG.E.U8 R27, desc[UR4][R2.64] ;  /* 0x00000004021b7981 */ /* 0x000ea8000c1e1100 */
[----:B------:R-:W3:Y:S04]  /*0520*/  LDG.E.U8 R22, desc[UR4][R2.64+0x1] ;  /* 0x0000010402167981 */ /* 0x000ee8000c1e1100 */
[----:B------:R-:W4:Y:S04]  /*0530*/  LDG.E.U8 R23, desc[UR4][R2.64+0x2] ;  /* 0x0000020402177981 */ /* 0x000f28000c1e1100 */
[----:B------:R-:W5:Y:S04]  /*0540*/  LDG.E.U8 R24, desc[UR4][R2.64+0x3] ;  /* 0x0000030402187981 */ /* 0x000f68000c1e1100 */
        /* <DEDUP_REMOVED lines=11> */
[----:B------:R0:W5:Y:S01]  /*0600*/  LDG.E.U8 R21, desc[UR4][R2.64+0xf] ;  /* 0x00000f0402157981 */ /* 0x000162000c1e1100 */
[----:B--2---:R-:W-:-:S02]  /*0610*/  ISETP.NE.AND P1, PT, R27, 0xa, PT ;  /* 0x0000000a1b00780c */ /* 0x004fc40003f25270 */
[----:B---3--:R-:W-:Y:S01]  /*0620*/  ISETP.NE.AND P2, PT, R22, 0xa, PT ;  /* 0x0000000a1600780c */ /* 0x008fe20003f45270 */
[----:B------:R-:W-:-:S10]  /*0630*/  VIADD R22, R0, 0x1 ;  /* 0x0000000100167836 */ /* 0x000fd40000000000 */
[----:B------:R-:W-:Y:S01]  /*0640*/  @P1 IMAD.MOV R22, RZ, RZ, R0 ;  /* 0x000000ffff161224 */ /* 0x000fe200078e0200 */
[----:B----4-:R-:W-:-:S03]  /*0650*/  ISETP.NE.AND P1, PT, R23, 0xa, PT ;  /* 0x0000000a1700780c */ /* 0x010fc60003f25270 */
[----:B------:R-:W-:Y:S02]  /*0660*/  VIADD R0, R22, 0x1 ;  /* 0x0000000116007836 */ /* 0x000fe40000000000 */
[----:B------:R-:W-:Y:S01]  /*0670*/  @P2 IMAD.MOV R0, RZ, RZ, R22 ;  /* 0x000000ffff002224 */ /* 0x000fe200078e0216 */
[----:B-----5:R-:W-:-:S03]  /*0680*/  ISETP.NE.AND P2, PT, R24, 0xa, PT ;  /* 0x0000000a1800780c */ /* 0x020fc60003f45270 */
[----:B------:R-:W-:-:S04]  /*0690*/  VIADD R22, R0, 0x1 ;  /* 0x0000000100167836 */ /* 0x000fc80000000000 */
[----:B------:R-:W-:Y:S01]  /*06a0*/  @P1 IMAD.MOV R22, RZ, RZ, R0 ;  /* 0x000000ffff161224 */ /* 0x000fe200078e0200 */
[----:B------:R-:W-:-:S03]  /*06b0*/  ISETP.NE.AND P1, PT, R10, 0xa, PT ;  /* 0x0000000a0a00780c */ /* 0x000fc60003f25270 */
[----:B------:R-:W-:Y:S02]  /*06c0*/  VIADD R0, R22, 0x1 ;  /* 0x0000000116007836 */ /* 0x000fe40000000000 */
[----:B------:R-:W-:Y:S01]  /*06d0*/  @P2 IMAD.MOV R0, RZ, RZ, R22 ;  /* 0x000000ffff002224 */ /* 0x000fe200078e0216 */
[----:B------:R-:W-:-:S03]  /*06e0*/  ISETP.NE.AND P2, PT, R11, 0xa, PT ;  /* 0x0000000a0b00780c */ /* 0x000fc60003f45270 */
[----:B0-----:R-:W-:-:S04]  /*06f0*/  VIADD R2, R0, 0x1 ;  /* 0x0000000100027836 */ /* 0x001fc80000000000 */
[----:B------:R-:W-:Y:S01]  /*0700*/  @P1 IMAD.MOV R2, RZ, RZ, R0 ;  /* 0x000000ffff021224 */ /* 0x000fe200078e0200 */
[----:B------:R-:W-:-:S03]  /*0710*/  ISETP.NE.AND P1, PT, R12, 0xa, PT ;  /* 0x0000000a0c00780c */ /* 0x000fc60003f25270 */
[----:B------:R-:W-:Y:S02]  /*0720*/  VIADD R0, R2, 0x1 ;  /* 0x0000000102007836 */ /* 0x000fe40000000000 */
[----:B------:R-:W-:Y:S01]  /*0730*/  @P2 IMAD.MOV R0, RZ, RZ, R2 ;  /* 0x000000ffff002224 */ /* 0x000fe200078e0202 */
[----:B------:R-:W-:-:S03]  /*0740*/  ISETP.NE.AND P2, PT, R13, 0xa, PT ;  /* 0x0000000a0d00780c */ /* 0x000fc60003f45270 */
[----:B------:R-:W-:-:S04]  /*0750*/  VIADD R2, R0, 0x1 ;  /* 0x0000000100027836 */ /* 0x000fc80000000000 */
[----:B------:R-:W-:Y:S01]  /*0760*/  @P1 IMAD.MOV R2, RZ, RZ, R0 ;  /* 0x000000ffff021224 */ /* 0x000fe200078e0200 */
[----:B------:R-:W-:Y:S02]  /*0770*/  ISETP.NE.AND P1, PT, R14, 0xa, PT ;  /* 0x0000000a0e00780c */ /* 0x000fe40003f25270 */
[----:B------:R-:W-:Y:S01]  /*0780*/  ISETP.NE.AND P3, PT, R20, 0xa, PT ;  /* 0x0000000a1400780c */ /* 0x000fe20003f65270 */
[----:B------:R-:W-:Y:S02]  /*0790*/  VIADD R0, R2, 0x1 ;  /* 0x0000000102007836 */ /* 0x000fe40000000000 */
[----:B------:R-:W-:Y:S01]  /*07a0*/  @P2 IMAD.MOV R0, RZ, RZ, R2 ;  /* 0x000000ffff002224 */ /* 0x000fe200078e0202 */
[----:B------:R-:W-:-:S03]  /*07b0*/  ISETP.NE.AND P2, PT, R15, 0xa, PT ;  /* 0x0000000a0f00780c */ /* 0x000fc60003f45270 */
[----:B------:R-:W-:-:S04]  /*07c0*/  VIADD R2, R0, 0x1 ;  /* 0x0000000100027836 */ /* 0x000fc80000000000 */
[----:B------:R-:W-:Y:S01]  /*07d0*/  @P1 IMAD.MOV R2, RZ, RZ, R0 ;  /* 0x000000ffff021224 */ /* 0x000fe200078e0200 */
[----:B------:R-:W-:-:S03]  /*07e0*/  ISETP.NE.AND P1, PT, R16, 0xa, PT ;  /* 0x0000000a1000780c */ /* 0x000fc60003f25270 */
        /* <DEDUP_REMOVED lines=11> */
[----:B------:R-:W-:-:S03]  /*08a0*/  IADD3 R26, P1, PT, R26, -0x10, RZ ;  /* 0xfffffff01a1a7810 */ /* 0x000fc60007f3e0ff */
[----:B------:R-:W-:Y:S01]  /*08b0*/  VIADD R0, R2, 0x1 ;  /* 0x0000000102007836 */ /* 0x000fe20000000000 */
[----:B------:R-:W-:Y:S01]  /*08c0*/  IADD3.X R9, PT, PT, R9, -0x1, RZ, P1, !PT ;  /* 0xffffffff09097810 */ /* 0x000fe20000ffe4ff */
[----:B------:R-:W-:Y:S01]  /*08d0*/  @P2 IMAD.MOV R0, RZ, RZ, R2 ;  /* 0x000000ffff002224 */ /* 0x000fe200078e0202 */
[----:B------:R-:W-:Y:S02]  /*08e0*/  ISETP.NE.U32.AND P1, PT, R26, RZ, PT ;  /* 0x000000ff1a00720c */ /* 0x000fe40003f25070 */
[----:B------:R-:W-:Y:S01]  /*08f0*/  ISETP.NE.AND P2, PT, R21, 0xa, PT ;  /* 0x0000000a1500780c */ /* 0x000fe20003f45270 */
[----:B------:R-:W-:Y:S01]  /*0900*/  VIADD R2, R0, 0x1 ;  /* 0x0000000100027836 */ /* 0x000fe20000000000 */
[----:B------:R-:W-:Y:S01]  /*0910*/  ISETP.NE.AND.EX P1, PT, R9, RZ, PT, P1 ;  /* 0x000000ff0900720c */ /* 0x000fe20003f25310 */
[----:B------:R-:W-:Y:S01]  /*0920*/  @P3 IMAD.MOV R2, RZ, RZ, R0 ;  /* 0x000000ffff023224 */ /* 0x000fe200078e0200 */
[----:B------:R-:W-:-:S03]  /*0930*/  IADD3 R8, P3, PT, R8, 0x10, RZ ;  /* 0x0000001008087810 */ /* 0x000fc60007f7e0ff */
[----:B------:R-:W-:Y:S02]  /*0940*/  VIADD R0, R2, 0x1 ;  /* 0x0000000102007836 */ /* 0x000fe40000000000 */
[----:B------:R-:W-:-:S04]  /*0950*/  IMAD.X R6, RZ, RZ, R6, P3 ;  /* 0x000000ffff067224 */ /* 0x000fc800018e0606 */
[----:B------:R-:W-:Y:S02]  /*0960*/  @P2 IMAD.MOV R0, RZ, RZ, R2 ;  /* 0x000000ffff002224 */ /* 0x000fe400078e0202 */
[----:B------:R-:W-:Y:S05]  /*0970*/  @P1 BRA `(.L_x_6) ;  /* 0xfffffff800dc1947 */ /* 0x000fea000383ffff */
.L_x_5:
[----:B------:R-:W-:Y:S05]  /*0980*/  BSYNC.RECONVERGENT B1 ;  /* 0x0000000000017941 */ /* 0x000fea0003800200 */
.L_x_4:
[----:B------:R-:W-:Y:S05]  /*0990*/  @!P0 BRA `(.L_x_3) ;  /* 0x0000000400748947 */ /* 0x000fea0003800000 */
[----:B------:R-:W-:Y:S01]  /*09a0*/  ISETP.GE.U32.AND P1, PT, R25, 0x8, PT ;  /* 0x000000081900780c */ /* 0x000fe20003f26070 */
[----:B------:R-:W-:Y:S01]  /*09b0*/  BSSY.RECONVERGENT B1, `(.L_x_7) ;  /* 0x000002b000017945 */ /* 0x000fe20003800200 */
[----:B------:R-:W-:Y:S02]  /*09c0*/  LOP3.LUT R17, R7, 0x7, RZ, 0xc0, !PT ;  /* 0x0000000707117812 */ /* 0x000fe400078ec0ff */
[----:B------:R-:W-:Y:S02]  /*09d0*/  ISETP.GE.U32.AND.EX P1, PT, RZ, RZ, PT, P1 ;  /* 0x000000ffff00720c */ /* 0x000fe40003f26110 */
[----:B------:R-:W-:-:S04]  /*09e0*/  ISETP.NE.U32.AND P0, PT, R17, RZ, PT ;  /* 0x000000ff1100720c */ /* 0x000fc80003f05070 */
[----:B------:R-:W-:-:S07]  /*09f0*/  ISETP.NE.AND.EX P0, PT, RZ, RZ, PT, P0 ;  /* 0x000000ffff00720c */ /* 0x000fce0003f05300 */
[----:B------:R-:W-:Y:S06]  /*0a00*/  @!P1 BRA `(.L_x_8) ;  /* 0x0000000000949947 */ /* 0x000fec0003800000 */
[----:B------:R-:W0:Y:S02]  /*0a10*/  LDCU.64 UR8, c[0x0][0x380] ;  /* 0x00007000ff0877ac */ /* 0x000e240008000a00 */
[----:B0-----:R-:W-:-:S04]  /*0a20*/  IADD3 R2, P1, PT, R8, UR8, RZ ;  /* 0x0000000808027c10 */ /* 0x001fc8000ff3e0ff */
        /* <DEDUP_REMOVED lines=31> */
[----:B------:R-:W-:-:S03]  /*0c20*/  IADD3 R8, P1, PT, R8, 0x8, RZ ;  /* 0x0000000808087810 */ /* 0x000fc60007f3e0ff */
[----:B------:R-:W-:Y:S02]  /*0c30*/  VIADD R0, R2, 0x1 ;  /* 0x0000000102007836 */ /* 0x000fe40000000000 */
[----:B------:R-:W-:Y:S02]  /*0c40*/  IMAD.X R6, RZ, RZ, R6, P1 ;  /* 0x000000ffff067224 */ /* 0x000fe400008e0606 */
[----:B------:R-:W-:-:S07]  /*0c50*/  @P2 IMAD.MOV R0, RZ, RZ, R2 ;  /* 0x000000ffff002224 */ /* 0x000fce00078e0202 */
.L_x_8:
[----:B------:R-:W-:Y:S05]  /*0c60*/  BSYNC.RECONVERGENT B1 ;  /* 0x0000000000017941 */ /* 0x000fea0003800200 */
.L_x_7:
        /* <DEDUP_REMOVED lines=14> */
[----:B------:R-:W5:Y:S01]  /*0d50*/  LDG.E.U8 R11, desc[UR4][R2.64+0x3] ;  /* 0x00000304020b7981 */ /* 0x000f62000c1e1100 */
        /* <DEDUP_REMOVED lines=10> */
[----:B------:R-:W-:-:S03]  /*0e00*/  IADD3 R8, P1, PT, R8, 0x4, RZ ;  /* 0x0000000408087810 */ /* 0x000fc60007f3e0ff */
[----:B------:R-:W-:Y:S02]  /*0e10*/  VIADD R0, R7, 0x1 ;  /* 0x0000000107007836 */ /* 0x000fe40000000000 */
[----:B------:R-:W-:Y:S02]  /*0e20*/  IMAD.X R6, RZ, RZ, R6, P1 ;  /* 0x000000ffff067224 */ /* 0x000fe400008e0606 */
[----:B------:R-:W-:-:S07]  /*0e30*/  @P2 IMAD.MOV R0, RZ, RZ, R7 ;  /* 0x000000ffff002224 */ /* 0x000fce00078e0207 */
.L_x_10:
[----:B------:R-:W-:Y:S05]  /*0e40*/  BSYNC.RECONVERGENT B1 ;  /* 0x0000000000017941 */ /* 0x000fea0003800200 */
.L_x_9:
[----:B------:R-:W-:Y:S05]  /*0e50*/  @!P0 BRA `(.L_x_3) ;  /* 0x0000000000448947 */ /* 0x000fea0003800000 */
[----:B------:R-:W0:Y:S01]  /*0e60*/  LDCU.64 UR8, c[0x0][0x380] ;  /* 0x00007000ff0877ac */ /* 0x000e220008000a00 */
[----:B------:R-:W-:Y:S02]  /*0e70*/  IADD3 R7, P1, PT, RZ, -R9, RZ ;  /* 0x80000009ff077210 */ /* 0x000fe40007f3e0ff */
[----:B0-----:R-:W-:-:S03]  /*0e80*/  IADD3 R2, P0, PT, R8, UR8, RZ ;  /* 0x0000000808027c10 */ /* 0x001fc6000ff1e0ff */
[----:B------:R-:W-:Y:S01]  /*0e90*/  IMAD.X R8, RZ, RZ, -0x1, P1 ;  /* 0xffffffffff087424 */ /* 0x000fe200008e06ff */
[----:B------:R-:W-:-:S09]  /*0ea0*/  IADD3.X R3, PT, PT, R6, UR9, RZ, P0, !PT ;  /* 0x0000000906037c10 */ /* 0x000fd200087fe4ff */
.L_x_11:
[----:B------:R0:W2:Y:S01]  /*0eb0*/  LDG.E.U8 R6, desc[UR4][R2.64] ;  /* 0x0000000402067981 */ /* 0x0000a2000c1e1100 */
[----:B------:R-:W-:-:S05]  /*0ec0*/  IADD3 R7, P0, PT, R7, 0x1, RZ ;  /* 0x0000000107077810 */ /* 0x000fca0007f1e0ff */
[----:B------:R-:W-:Y:S01]  /*0ed0*/  IMAD.X R8, RZ, RZ, R8, P0 ;  /* 0x000000ffff087224 */ /* 0x000fe200000e0608 */
[----:B------:R-:W-:Y:S02]  /*0ee0*/  ISETP.NE.U32.AND P0, PT, R7, RZ, PT ;  /* 0x000000ff0700720c */ /* 0x000fe40003f05070 */
[----:B0-----:R-:W-:Y:S02]  /*0ef0*/  IADD3 R2, P2, PT, R2, 0x1, RZ ;  /* 0x0000000102027810 */ /* 0x001fe40007f5e0ff */
[----:B------:R-:W-:-:S03]  /*0f00*/  ISETP.NE.AND.EX P0, PT, R8, RZ, PT, P0 ;  /* 0x000000ff0800720c */ /* 0x000fc60003f05300 */
[----:B------:R-:W-:Y:S01]  /*0f10*/  IMAD.X R3, RZ, RZ, R3, P2 ;  /* 0x000000ffff037224 */ /* 0x000fe200010e0603 */
[----:B--2---:R-:W-:Y:S01]  /*0f20*/  ISETP.NE.AND P1, PT, R6, 0xa, PT ;  /* 0x0000000a0600780c */ /* 0x004fe20003f25270 */
[----:B------:R-:W-:-:S12]  /*0f30*/  VIADD R6, R0, 0x1 ;  /* 0x0000000100067836 */ /* 0x000fd80000000000 */
[----:B------:R-:W-:-:S04]  /*0f40*/  @P1 IMAD.MOV R6, RZ, RZ, R0 ;  /* 0x000000ffff061224 */ /* 0x000fc800078e0200 */
[----:B------:R-:W-:Y:S01]  /*0f50*/  IMAD.MOV.U32 R0, RZ, RZ, R6 ;  /* 0x000000ffff007224 */ /* 0x000fe200078e0006 */
[----:B------:R-:W-:Y:S06]  /*0f60*/  @P0 BRA `(.L_x_11) ;  /* 0xfffffffc00d00947 */ /* 0x000fec000383ffff */
.L_x_3:
[----:B------:R-:W-:Y:S05]  /*0f70*/  BSYNC.RECONVERGENT B0 ;  /* 0x0000000000007941 */ /* 0x000fea0003800200 */
.L_x_2:
[----:B------:R-:W0:Y:S02]  /*0f80*/  LDCU.64 UR8, c[0x0][0x390] ;  /* 0x00007200ff0877ac */ /* 0x000e240008000a00 */
[----:B0-----:R-:W-:-:S04]  /*0f90*/  LEA R2, P0, R4, UR8, 0x2 ;  /* 0x0000000804027c11 */ /* 0x001fc8000f8010ff */
[----:B------:R-:W-:-:S05]  /*0fa0*/  LEA.HI.X R3, R4, UR9, R5, 0x2, P0 ;  /* 0x0000000904037c11 */ /* 0x000fca00080f1405 */
[----:B------:R-:W-:Y:S01]  /*0fb0*/  STG.E desc[UR4][R2.64], R0 ;  /* 0x0000000002007986 */ /* 0x000fe2000c101904 */
[----:B------:R-:W-:Y:S05]  /*0fc0*/  EXIT ;  /* 0x000000000000794d */ /* 0x000fea0003800000 */
        .weak           $__internal_0_$__cuda_sm20_div_s64
        .type           $__internal_0_$__cuda_sm20_div_s64,@function
        .size           $__internal_0_$__cuda_sm20_div_s64,(.L_x_13 - $__internal_0_$__cuda_sm20_div_s64)
$__internal_0_$__cuda_sm20_div_s64:
[-C--:B------:R-:W-:Y:S02]  /*0fd0*/  IADD3 R2, P1, PT, RZ, -R5.reuse, RZ ;  /* 0x80000005ff027210 */ /* 0x080fe40007f3e0ff */
[----:B------:R-:W-:Y:S02]  /*0fe0*/  ISETP.GE.AND P0, PT, R6, RZ, PT ;  /* 0x000000ff0600720c */ /* 0x000fe40003f06270 */
[----:B------:R-:W-:Y:S01]  /*0ff0*/  ISETP.GE.AND P3, PT, R7, RZ, PT ;  /* 0x000000ff0700720c */ /* 0x000fe20003f66270 */
[----:B------:R-:W-:Y:S01]  /*1000*/  IMAD.X R3, RZ, RZ, ~R6, P1 ;  /* 0x000000ffff037224 */ /* 0x000fe200008e0e06 */
[----:B------:R-:W-:-:S04]  /*1010*/  SEL R2, R2, R5, !P0 ;  /* 0x0000000502027207 */ /* 0x000fc80004000000 */
[----:B------:R-:W-:-:S04]  /*1020*/  SEL R3, R3, R6, !P0 ;  /* 0x0000000603037207 */ /* 0x000fc80004000000 */
[----:B------:R-:W0:Y:S08]  /*1030*/  I2F.U64.RP R12, R2 ;  /* 0x00000002000c7312 */ /* 0x000e300000309000 */
[----:B0-----:R-:W0:Y:S02]  /*1040*/  MUFU.RCP R12, R12 ;  /* 0x0000000c000c7308 */ /* 0x001e240000001000 */
[----:B0-----:R-:W-:-:S06]  /*1050*/  VIADD R8, R12, 0x1ffffffe ;  /* 0x1ffffffe0c087836 */ /* 0x001fcc0000000000 */
[----:B------:R-:W0:Y:S02]  /*1060*/  F2I.U64.TRUNC R8, R8 ;  /* 0x0000000800087311 */ /* 0x000e24000020d800 */
[----:B0-----:R-:W-:-:S04]  /*1070*/  IMAD.WIDE.U32 R10, R8, R2, RZ ;  /* 0x00000002080a7225 */ /* 0x001fc800078e00ff */
[----:B------:R-:W-:Y:S01]  /*1080*/  IMAD R11, R8, R3, R11 ;  /* 0x00000003080b7224 */ /* 0x000fe200078e020b */
[----:B------:R-:W-:-:S03]  /*1090*/  IADD3 R13, P0, PT, RZ, -R10, RZ ;  /* 0x8000000aff0d7210 */ /* 0x000fc60007f1e0ff */
[----:B------:R-:W-:Y:S02]  /*10a0*/  IMAD R11, R9, R2, R11 ;  /* 0x00000002090b7224 */ /* 0x000fe400078e020b */
[----:B------:R-:W-:-:S04]  /*10b0*/  IMAD.HI.U32 R10, R8, R13, RZ ;  /* 0x0000000d080a7227 */ /* 0x000fc800078e00ff */
[----:B------:R-:W-:Y:S02]  /*10c0*/  IMAD.X R15, RZ, RZ, ~R11, P0 ;  /* 0x000000ffff0f7224 */ /* 0x000fe400000e0e0b */
[----:B------:R-:W-:Y:S02]  /*10d0*/  IMAD.MOV.U32 R11, RZ, RZ, R8 ;  /* 0x000000ffff0b7224 */ /* 0x000fe400078e0008 */
[-C--:B------:R-:W-:Y:S02]  /*10e0*/  IMAD R17, R9, R15.reuse, RZ ;  /* 0x0000000f09117224 */ /* 0x080fe400078e02ff */
[----:B------:R-:W-:-:S04]  /*10f0*/  IMAD.WIDE.U32 R10, P0, R8, R15, R10 ;  /* 0x0000000f080a7225 */ /* 0x000fc8000780000a */
[----:B------:R-:W-:-:S04]  /*1100*/  IMAD.HI.U32 R15, R9, R15, RZ ;  /* 0x0000000f090f7227 */ /* 0x000fc800078e00ff */
[----:B------:R-:W-:-:S05]  /*1110*/  IMAD.HI.U32 R10, P1, R9, R13, R10 ;  /* 0x0000000d090a7227 */ /* 0x000fca000782000a */
[----:B------:R-:W-:Y:S01]  /*1120*/  IADD3 R11, P2, PT, R17, R10, RZ ;  /* 0x0000000a110b7210 */ /* 0x000fe20007f5e0ff */
[----:B------:R-:W-:-:S04]  /*1130*/  IMAD.X R10, R15, 0x1, R9, P0 ;  /* 0x000000010f0a7824 */ /* 0x000fc800000e0609 */
[----:B------:R-:W-:Y:S01]  /*1140*/  IMAD.WIDE.U32 R8, R11, R2, RZ ;  /* 0x000000020b087225 */ /* 0x000fe200078e00ff */
[----:B------:R-:W-:-:S03]  /*1150*/  IADD3.X R13, PT, PT, RZ, RZ, R10, P2, P1 ;  /* 0x000000ffff0d7210 */ /* 0x000fc600017e240a */
[----:B------:R-:W-:Y:S01]  /*1160*/  IMAD R9, R11, R3, R9 ;  /* 0x000000030b097224 */ /* 0x000fe200078e0209 */
[----:B------:R-:W-:-:S03]  /*1170*/  IADD3 R15, P0, PT, RZ, -R8, RZ ;  /* 0x80000008ff0f7210 */ /* 0x000fc60007f1e0ff */
[----:B------:R-:W-:Y:S02]  /*1180*/  IMAD R9, R13, R2, R9 ;  /* 0x000000020d097224 */ /* 0x000fe400078e0209 */
[----:B------:R-:W-:-:S04]  /*1190*/  IMAD.HI.U32 R10, R11, R15, RZ ;  /* 0x0000000f0b0a7227 */ /* 0x000fc800078e00ff */
[----:B------:R-:W-:Y:S01]  /*11a0*/  IMAD.X R8, RZ, RZ, ~R9, P0 ;  /* 0x000000ffff087224 */ /* 0x000fe200000e0e09 */
[----:B------:R-:W-:-:S03]  /*11b0*/  IADD3 R9, P4, PT, RZ, -R0, RZ ;  /* 0x80000000ff097210 */ /* 0x000fc60007f9e0ff */
[----:B------:R-:W-:Y:S01]  /*11c0*/  IMAD.WIDE.U32 R10, P0, R11, R8, R10 ;  /* 0x000000080b0a7225 */ /* 0x000fe2000780000a */
[----:B------:R-:W-:-:S03]  /*11d0*/  SEL R0, R9, R0, !P3 ;  /* 0x0000000009007207 */ /* 0x000fc60005800000 */
[----:B------:R-:W-:Y:S02]  /*11e0*/  IMAD.X R12, RZ, RZ, ~R7, P4 ;  /* 0x000000ffff0c7224 */ /* 0x000fe400020e0e07 */
[----:B------:R-:W-:-:S03]  /*11f0*/  IMAD.HI.U32 R11, P1, R13, R15, R10 ;  /* 0x0000000f0d0b7227 */ /* 0x000fc6000782000a */
[-C--:B------:R-:W-:Y:S01]  /*1200*/  SEL R12, R12, R7.reuse, !P3 ;  /* 0x000000070c0c7207 */ /* 0x080fe20005800000 */
[CC--:B------:R-:W-:Y:S01]  /*1210*/  IMAD R10, R13.reuse, R8.reuse, RZ ;  /* 0x000000080d0a7224 */ /* 0x0c0fe200078e02ff */
[----:B------:R-:W-:Y:S01]  /*1220*/  LOP3.LUT R7, R6, R7, RZ, 0x3c, !PT ;  /* 0x0000000706077212 */ /* 0x000fe200078e3cff */
[----:B------:R-:W-:-:S03]  /*1230*/  IMAD.HI.U32 R8, R13, R8, RZ ;  /* 0x000000080d087227 */ /* 0x000fc600078e00ff */
[----:B------:R-:W-:Y:S01]  /*1240*/  IADD3 R11, P2, PT, R10, R11, RZ ;  /* 0x0000000b0a0b7210 */ /* 0x000fe20007f5e0ff */
[----:B------:R-:W-:Y:S02]  /*1250*/  IMAD.X R13, R8, 0x1, R13, P0 ;  /* 0x00000001080d7824 */ /* 0x000fe400000e060d */
[----:B------:R-:W-:Y:S02]  /*1260*/  IMAD.MOV.U32 R9, RZ, RZ, RZ ;  /* 0x000000ffff097224 */ /* 0x000fe400078e00ff */
[----:B------:R-:W-:Y:S01]  /*1270*/  IMAD.HI.U32 R8, R11, R0, RZ ;  /* 0x000000000b087227 */ /* 0x000fe200078e00ff */
[----:B------:R-:W-:-:S03]  /*1280*/  IADD3.X R13, PT, PT, RZ, RZ, R13, P2, P1 ;  /* 0x000000ffff0d7210 */ /* 0x000fc600017e240d */
[----:B------:R-:W-:-:S04]  /*1290*/  IMAD.WIDE.U32 R8, R11, R12, R8 ;  /* 0x0000000c0b087225 */ /* 0x000fc800078e0008 */
[C---:B------:R-:W-:Y:S02]  /*12a0*/  IMAD R11, R13.reuse, R12, RZ ;  /* 0x0000000c0d0b7224 */ /* 0x040fe400078e02ff */
[----:B------:R-:W-:-:S04]  /*12b0*/  IMAD.HI.U32 R8, P0, R13, R0, R8 ;  /* 0x000000000d087227 */ /* 0x000fc80007800008 */
[----:B------:R-:W-:Y:S01]  /*12c0*/  IMAD.HI.U32 R10, R13, R12, RZ ;  /* 0x0000000c0d0a7227 */ /* 0x000fe200078e00ff */
[----:B------:R-:W-:-:S03]  /*12d0*/  IADD3 R11, P1, PT, R11, R8, RZ ;  /* 0x000000080b0b7210 */ /* 0x000fc60007f3e0ff */
[----:B------:R-:W-:Y:S02]  /*12e0*/  IMAD.X R10, RZ, RZ, R10, P0 ;  /* 0x000000ffff0a7224 */ /* 0x000fe400000e060a */
[----:B------:R-:W-:-:S04]  /*12f0*/  IMAD.WIDE.U32 R8, R11, R2, RZ ;  /* 0x000000020b087225 */ /* 0x000fc800078e00ff */
[----:B------:R-:W-:Y:S01]  /*1300*/  IMAD.X R13, RZ, RZ, R10, P1 ;  /* 0x000000ffff0d7224 */ /* 0x000fe200008e060a */
[----:B------:R-:W-:Y:S01]  /*1310*/  IADD3 R17, P1, PT, -R8, R0, RZ ;  /* 0x0000000008117210 */ /* 0x000fe20007f3e1ff */
[C---:B------:R-:W-:Y:S01]  /*1320*/  IMAD R9, R11.reuse, R3, R9 ;  /* 0x000000030b097224 */ /* 0x040fe200078e0209 */
[----:B------:R-:W-:Y:S02]  /*1330*/  IADD3 R0, P2, PT, R11, 0x1, RZ ;  /* 0x000000010b007810 */ /* 0x000fe40007f5e0ff */
[-C--:B------:R-:W-:Y:S01]  /*1340*/  ISETP.GE.U32.AND P0, PT, R17, R2.reuse, PT ;  /* 0x000000021100720c */ /* 0x080fe20003f06070 */
[-C--:B------:R-:W-:Y:S02]  /*1350*/  IMAD R9, R13, R2.reuse, R9 ;  /* 0x000000020d097224 */ /* 0x080fe400078e0209 */
[----:B------:R-:W-:Y:S02]  /*1360*/  IMAD.X R8, RZ, RZ, R13, P2 ;  /* 0x000000ffff087224 */ /* 0x000fe400010e060d */
[----:B------:R-:W-:Y:S01]  /*1370*/  IMAD.X R19, R12, 0x1, ~R9, P1 ;  /* 0x000000010c137824 */ /* 0x000fe200008e0e09 */
[----:B------:R-:W-:-:S04]  /*1380*/  IADD3 R9, P1, PT, R17, -R2, RZ ;  /* 0x8000000211097210 */ /* 0x000fc80007f3e0ff */
[C---:B------:R-:W-:Y:S01]  /*1390*/  ISETP.GE.U32.AND.EX P0, PT, R19.reuse, R3, PT, P0 ;  /* 0x000000031300720c */ /* 0x040fe20003f06100 */
[----:B------:R-:W-:-:S03]  /*13a0*/  IMAD.X R15, R19, 0x1, ~R3, P1 ;  /* 0x00000001130f7824 */ /* 0x000fc600008e0e03 */
[----:B------:R-:W-:Y:S02]  /*13b0*/  SEL R9, R9, R17, P0 ;  /* 0x0000001109097207 */ /* 0x000fe40000000000 */
[----:B------:R-:W-:Y:S02]  /*13c0*/  SEL R11, R0, R11, P0 ;  /* 0x0000000b000b7207 */ /* 0x000fe40000000000 */
[----:B------:R-:W-:Y:S02]  /*13d0*/  SEL R15, R15, R19, P0 ;  /* 0x000000130f0f7207 */ /* 0x000fe40000000000 */
[----:B------:R-:W-:Y:S02]  /*13e0*/  ISETP.GE.U32.AND P1, PT, R9, R2, PT ;  /* 0x000000020900720c */ /* 0x000fe40003f26070 */
[----:B------:R-:W-:Y:S02]  /*13f0*/  SEL R0, R8, R13, P0 ;  /* 0x0000000d08007207 */ /* 0x000fe40000000000 */
[----:B------:R-:W-:-:S02]  /*1400*/  IADD3 R2, P2, PT, R11, 0x1, RZ ;  /* 0x000000010b027810 */ /* 0x000fc40007f5e0ff */
[----:B------:R-:W-:Y:S02]  /*1410*/  ISETP.GE.U32.AND.EX P0, PT, R15, R3, PT, P1 ;  /* 0x000000030f00720c */ /* 0x000fe40003f06110 */
[----:B------:R-:W-:Y:S01]  /*1420*/  ISETP.GE.AND P1, PT, R7, RZ, PT ;  /* 0x000000ff0700720c */ /* 0x000fe20003f26270 */
[----:B------:R-:W-:Y:S01]  /*1430*/  IMAD.X R3, RZ, RZ, R0, P2 ;  /* 0x000000ffff037224 */ /* 0x000fe200010e0600 */
[----:B------:R-:W-:-:S04]  /*1440*/  SEL R2, R2, R11, P0 ;  /* 0x0000000b02027207 */ /* 0x000fc80000000000 */
[----:B------:R-:W-:Y:S02]  /*1450*/  SEL R3, R3, R0, P0 ;  /* 0x0000000003037207 */ /* 0x000fe40000000000 */
[-C--:B------:R-:W-:Y:S02]  /*1460*/  IADD3 R9, P2, PT, RZ, -R2.reuse, RZ ;  /* 0x80000002ff097210 */ /* 0x080fe40007f5e0ff */
[----:B------:R-:W-:Y:S01]  /*1470*/  ISETP.NE.U32.AND P0, PT, R5, RZ, PT ;  /* 0x000000ff0500720c */ /* 0x000fe20003f05070 */
[----:B------:R-:W-:Y:S01]  /*1480*/  IMAD.MOV.U32 R5, RZ, RZ, 0x0 ;  /* 0x00000000ff057424 */ /* 0x000fe200078e00ff */
[----:B------:R-:W-:Y:S01]  /*1490*/  SEL R2, R9, R2, !P1 ;  /* 0x0000000209027207 */ /* 0x000fe20004800000 */
[----:B------:R-:W-:Y:S01]  /*14a0*/  IMAD.X R0, RZ, RZ, ~R3, P2 ;  /* 0x000000ffff007224 */ /* 0x000fe200010e0e03 */
[----:B------:R-:W-:-:S04]  /*14b0*/  ISETP.NE.AND.EX P0, PT, R6, RZ, PT, P0 ;  /* 0x000000ff0600720c */ /* 0x000fc80003f05300 */
[----:B------:R-:W-:Y:S02]  /*14c0*/  SEL R3, R0, R3, !P1 ;  /* 0x0000000300037207 */ /* 0x000fe40004800000 */
[----:B------:R-:W-:Y:S02]  /*14d0*/  SEL R2, R2, 0xffffffff, P0 ;  /* 0xffffffff02027807 */ /* 0x000fe40000000000 */
[----:B------:R-:W-:Y:S01]  /*14e0*/  SEL R3, R3, 0xffffffff, P0 ;  /* 0xffffffff03037807 */ /* 0x000fe20000000000 */
[----:B------:R-:W-:Y:S06]  /*14f0*/  RET.REL.NODEC R4 `(_Z14count_newlinesPclPi) ;  /* 0xffffffe804c07950 */ /* 0x000fec0003c3ffff */
.L_x_12:
[----:B------:R-:W-:-:S00]  /*1500*/  BRA `(.L_x_12) ;  /* 0xfffffffc00fc7947 */ /* 0x000fc0000383ffff */
[----:B------:R-:W-:-:S00]  /*1510*/  NOP ;  /* 0x0000000000007918 */ /* 0x000fc00000000000 */
        /* <DEDUP_REMOVED lines=14> */
.L_x_13:


//--------------------- .nv.shared.reserved.0     --------------------------
	.section	.nv.shared.reserved.0,"aw",@nobits
	.weak		__nv_reservedSMEM_offset_0_alias
	.size		__nv_reservedSMEM_offset_0_alias, 0, 64
	.other		__nv_reservedSMEM_offset_0_alias,@"STO_CUDA_RESERVED_SHARED STV_DEFAULT"
__nv_reservedSMEM_offset_0_alias:
	.zero		0
	.zero		64


//--------------------- .nv.constant0._Z14count_newlinesPclPi --------------------------
	.section	.nv.constant0._Z14count_newlinesPclPi,"a",@progbits
	.sectionflags	@""
	.align	4
.nv.constant0._Z14count_newlinesPclPi:
	.zero		920


//--------------------- SYMBOLS --------------------------

	.type		.nv.reservedSmem.offset0,@object
	.size		.nv.reservedSmem.offset0,0x4
